//
// Generated by NVIDIA NVVM Compiler
//
// Compiler Build ID: CL-36424714
// Cuda compilation tools, release 13.0, V13.0.88
// Based on NVVM 20.0.0
//

.version 9.0
.target sm_100
.address_size 64

	// .globl	_Z11DoubleOnGPUPf
.extern .func  (.param .b32 func_retval0) vprintf
(
	.param .b64 vprintf_param_0,
	.param .b64 vprintf_param_1
)
;
.global .align 1 .b8 $str[42] = {77, 121, 32, 116, 97, 114, 103, 101, 116, 32, 105, 115, 32, 100, 95, 100, 97, 116, 97, 91, 37, 100, 93, 32, 58, 32, 37, 102, 32, 42, 32, 50, 46, 48, 32, 61, 32, 37, 102, 46, 10};

.visible .entry _Z11DoubleOnGPUPf(
	.param .u64 .ptr .align 1 _Z11DoubleOnGPUPf_param_0
)
{
	.local .align 8 .b8 	__local_depot0[24];
	.reg .b64 	%SP;
	.reg .b64 	%SPL;
	.reg .b32 	%r<7>;
	.reg .b32 	%f<2>;
	.reg .b64 	%rd<9>;
	.reg .b64 	%fd<3>;

	mov.u64 	%SPL, __local_depot0;
	cvta.local.u64 	%SP, %SPL;
	ld.param.u64 	%rd1, [_Z11DoubleOnGPUPf_param_0];
	cvta.to.global.u64 	%rd2, %rd1;
	add.u64 	%rd3, %SP, 0;
	add.u64 	%rd4, %SPL, 0;
	mov.u32 	%r1, %ntid.x;
	mov.u32 	%r2, %ctaid.x;
	mov.u32 	%r3, %tid.x;
	mad.lo.s32 	%r4, %r1, %r2, %r3;
	mul.wide.s32 	%rd5, %r4, 4;
	add.s64 	%rd6, %rd2, %rd5;
	ld.global.f32 	%f1, [%rd6];
	cvt.f64.f32 	%fd1, %f1;
	add.f64 	%fd2, %fd1, %fd1;
	st.local.u32 	[%rd4], %r4;
	st.local.f64 	[%rd4+8], %fd1;
	st.local.f64 	[%rd4+16], %fd2;
	mov.u64 	%rd7, $str;
	cvta.global.u64 	%rd8, %rd7;
	{ // callseq 0, 0
	.param .b64 param0;
	st.param.b64 	[param0], %rd8;
	.param .b64 param1;
	st.param.b64 	[param1], %rd3;
	.param .b32 retval0;
	call.uni (retval0), 
	vprintf, 
	(
	param0, 
	param1
	);
	ld.param.b32 	%r5, [retval0];
	} // callseq 0
	ret;

}


// ===== COMPILED SASS (sm_100) =====

	.target	sm_100

	.elftype	@"ET_EXEC"


//--------------------- .note.nv.tkinfo           --------------------------
	.section	.note.nv.tkinfo,"",@"SHT_NOTE"
	.sectionflags	@"SHF_NOTE_NV_TKINFO"
	.tkinfo
        /*0018*/ 	.word	0x00000002
        /*0030*/ 	.string	""
        /*0030*/ 	.string	"ptxas"
        /*0030*/ 	.string	"Cuda compilation tools, release 13.0, V13.0.88"
        /*0030*/ 	.string	"Build cuda_13.0.r13.0/compiler.36424714_0"
        /*0030*/ 	.string	"-arch sm_100 -m 64 "



//--------------------- .note.nv.cuinfo           --------------------------
	.section	.note.nv.cuinfo,"",@"SHT_NOTE"
	.sectionflags	@"SHF_NOTE_NV_CUINFO"
        /*0018*/ 	.short	0x0002
        /*001a*/ 	.short	0x0064
        /*001c*/ 	.short	0x0082
	.zero		2


//--------------------- .nv.info                  --------------------------
	.section	.nv.info,"",@"SHT_CUDA_INFO"
	.align	4


	//----- nvinfo : EIATTR_REGCOUNT
	.align		4
        /*0000*/ 	.byte	0x04, 0x2f
        /*0002*/ 	.short	(.L_2 - .L_1)
	.align		4
.L_1:
        /*0004*/ 	.word	index@(_Z11DoubleOnGPUPf)
        /*0008*/ 	.word	0x00000018


	//----- nvinfo : EIATTR_FRAME_SIZE
	.align		4
.L_2:
        /*000c*/ 	.byte	0x04, 0x11
        /*000e*/ 	.short	(.L_4 - .L_3)
	.align		4
.L_3:
        /*0010*/ 	.word	index@(_Z11DoubleOnGPUPf)
        /*0014*/ 	.word	0x00000018


	//----- nvinfo : EIATTR_MIN_STACK_SIZE
	.align		4
.L_4:
        /*0018*/ 	.byte	0x04, 0x12
        /*001a*/ 	.short	(.L_6 - .L_5)
	.align		4
.L_5:
        /*001c*/ 	.word	index@(_Z11DoubleOnGPUPf)
        /*0020*/ 	.word	0x00000018
.L_6:


//--------------------- .nv.compat                --------------------------
	.section	.nv.compat,"",@"SHT_CUDA_COMPAT_INFO"
	.align	4
        /*0000*/ 	.byte	0x02, 0x09, 0x00, 0x00, 0x02, 0x02, 0x01, 0x00, 0x02, 0x05, 0x05, 0x00, 0x03, 0x07, 0x01, 0x01
        /*0010*/ 	.byte	0x02, 0x03, 0x00, 0x00, 0x02, 0x06, 0x01, 0x00, 0x04, 0x0b, 0x08, 0x00, 0x01, 0x00, 0x00, 0x00
        /*0020*/ 	.byte	0x00, 0x00, 0x00, 0x00


//--------------------- .nv.info._Z11DoubleOnGPUPf --------------------------
	.section	.nv.info._Z11DoubleOnGPUPf,"",@"SHT_CUDA_INFO"
	.sectionflags	@""
	.align	4


	//----- nvinfo : EIATTR_CUDA_API_VERSION
	.align		4
        /*0000*/ 	.byte	0x04, 0x37
        /*0002*/ 	.short	(.L_8 - .L_7)
.L_7:
        /*0004*/ 	.word	0x00000082


	//----- nvinfo : EIATTR_KPARAM_INFO
	.align		4
.L_8:
        /*0008*/ 	.byte	0x04, 0x17
        /*000a*/ 	.short	(.L_10 - .L_9)
.L_9:
        /*000c*/ 	.word	0x00000000
        /*0010*/ 	.short	0x0000
        /*0012*/ 	.short	0x0000
        /*0014*/ 	.byte	0x00, 0xf5, 0x21, 0x00


	//----- nvinfo : EIATTR_SPARSE_MMA_MASK
	.align		4
.L_10:
        /*0018*/ 	.byte	0x03, 0x50
        /*001a*/ 	.short	0x0000


	//----- nvinfo : EIATTR_MAXREG_COUNT
	.align		4
        /*001c*/ 	.byte	0x03, 0x1b
        /*001e*/ 	.short	0x00ff


	//----- nvinfo : EIATTR_EXTERNS
	.align		4
        /*0020*/ 	.byte	0x04, 0x0f
        /*0022*/ 	.short	(.L_12 - .L_11)


	//   ....[0]....
	.align		4
.L_11:
        /*0024*/ 	.word	index@(vprintf)


	//----- nvinfo : EIATTR_MERCURY_ISA_VERSION
	.align		4
.L_12:
        /*0028*/ 	.byte	0x03, 0x5f
        /*002a*/ 	.short	0x0101


	//----- nvinfo : EIATTR_VRC_CTA_INIT_COUNT
	.align		4
        /*002c*/ 	.byte	0x02, 0x4a
	.zero		1
	.zero		1


	//----- nvinfo : EIATTR_SYSCALL_OFFSETS
	.align		4
        /*0030*/ 	.byte	0x04, 0x46
        /*0032*/ 	.short	(.L_14 - .L_13)


	//   ....[0]....
.L_13:
        /*0034*/ 	.word	0x00000190


	//----- nvinfo : EIATTR_EXIT_INSTR_OFFSETS
	.align		4
.L_14:
        /*0038*/ 	.byte	0x04, 0x1c
        /*003a*/ 	.short	(.L_16 - .L_15)


	//   ....[0]....
.L_15:
        /*003c*/ 	.word	0x000001a0


	//----- nvinfo : EIATTR_CBANK_PARAM_SIZE
	.align		4
.L_16:
        /*0040*/ 	.byte	0x03, 0x19
        /*0042*/ 	.short	0x0008


	//----- nvinfo : EIATTR_PARAM_CBANK
	.align		4
        /*0044*/ 	.byte	0x04, 0x0a
        /*0046*/ 	.short	(.L_18 - .L_17)
	.align		4
.L_17:
        /*0048*/ 	.word	index@(.nv.constant0._Z11DoubleOnGPUPf)
        /*004c*/ 	.short	0x0380
        /*004e*/ 	.short	0x0008


	//----- nvinfo : EIATTR_SW_WAR
	.align		4
.L_18:
        /*0050*/ 	.byte	0x04, 0x36
        /*0052*/ 	.short	(.L_20 - .L_19)
.L_19:
        /*0054*/ 	.word	0x00000008
.L_20:


//--------------------- .nv.callgraph             --------------------------
	.section	.nv.callgraph,"",@"SHT_CUDA_CALLGRAPH"
	.align	4
	.sectionentsize	8
	.align		4
        /*0000*/ 	.word	0x00000000
	.align		4
        /*0004*/ 	.word	0xffffffff
	.align		4
        /*0008*/ 	.word	index@(_Z11DoubleOnGPUPf)
	.align		4
        /*000c*/ 	.word	index@(vprintf)
	.align		4
        /*0010*/ 	.word	0x00000000
	.align		4
        /*0014*/ 	.word	0xfffffffe
	.align		4
        /*0018*/ 	.word	0x00000000
	.align		4
        /*001c*/ 	.word	0xfffffffd
	.align		4
        /*0020*/ 	.word	0x00000000
	.align		4
        /*0024*/ 	.word	0xfffffffc


//--------------------- .nv.constant4             --------------------------
	.section	.nv.constant4,"a",@progbits
	.align	8
	.align		8
.nv.constant4:
        /*0000*/ 	.dword	vprintf
	.align		8
        /*0008*/ 	.dword	$str


//--------------------- .text._Z11DoubleOnGPUPf   --------------------------
	.section	.text._Z11DoubleOnGPUPf,"ax",@progbits
	.align	128
        .global         _Z11DoubleOnGPUPf
        .type           _Z11DoubleOnGPUPf,@function
        .size           _Z11DoubleOnGPUPf,(.L_x_2 - _Z11DoubleOnGPUPf)
        .other          _Z11DoubleOnGPUPf,@"STO_CUDA_ENTRY STV_DEFAULT"
_Z11DoubleOnGPUPf:
.text._Z11DoubleOnGPUPf:
[----:B------:R-:W0:Y:S01]  /*0000*/  LDC R1, c[0x0][0x37c] ;  /* 0x0000df00ff017b82 */ /* 0x000e220000000800 */
[----:B------:R-:W1:Y:S07]  /*0010*/  S2R R0, SR_CTAID.X ;  /* 0x0000000000007919 */ /* 0x000e6e0000002500 */
[----:B------:R-:W2:Y:S01]  /*0020*/  LDC.64 R2, c[0x0][0x380] ;  /* 0x0000e000ff027b82 */ /* 0x000ea20000000a00 */
[----:B------:R-:W3:Y:S01]  /*0030*/  LDCU UR6, c[0x0][0x2fc] ;  /* 0x00005f80ff0677ac */ /* 0x000ee20008000800 */
[----:B0-----:R-:W-:Y:S01]  /*0040*/  VIADD R1, R1, 0xffffffe8 ;  /* 0xffffffe801017836 */ /* 0x001fe20000000000 */
[----:B------:R-:W1:Y:S01]  /*0050*/  S2R R5, SR_TID.X ;  /* 0x0000000000057919 */ /* 0x000e620000002100 */
[----:B------:R-:W1:Y:S01]  /*0060*/  LDCU UR7, c[0x0][0x360] ;  /* 0x00006c00ff0777ac */ /* 0x000e620008000800 */
[----:B------:R-:W0:Y:S01]  /*0070*/  LDCU.64 UR4, c[0x0][0x358] ;  /* 0x00006b00ff0477ac */ /* 0x000e220008000a00 */
[----:B------:R-:W-:Y:S01]  /*0080*/  MOV R12, 0x0 ;  /* 0x00000000000c7802 */ /* 0x000fe20000000f00 */
[----:B------:R-:W4:Y:S01]  /*0090*/  LDCU.64 UR8, c[0x4][0x8] ;  /* 0x01000100ff0877ac */ /* 0x000f220008000a00 */
[----:B-1----:R-:W-:-:S04]  /*00a0*/  IMAD R0, R0, UR7, R5 ;  /* 0x0000000700007c24 */ /* 0x002fc8000f8e0205 */
[----:B--2---:R-:W-:-:S06]  /*00b0*/  IMAD.WIDE R2, R0, 0x4, R2 ;  /* 0x0000000400027825 */ /* 0x004fcc00078e0202 */
[----:B0-----:R-:W2:Y:S01]  /*00c0*/  LDG.E R2, desc[UR4][R2.64] ;  /* 0x0000000402027981 */ /* 0x001ea2000c1e1900 */
[----:B------:R-:W0:Y:S01]  /*00d0*/  LDCU UR4, c[0x0][0x2f8] ;  /* 0x00005f00ff0477ac */ /* 0x000e220008000800 */
[----:B------:R-:W1:Y:S01]  /*00e0*/  LDC.64 R12, c[0x4][R12] ;  /* 0x010000000c0c7b82 */ /* 0x000e620000000a00 */
[----:B----4-:R-:W-:Y:S01]  /*00f0*/  IMAD.U32 R4, RZ, RZ, UR8 ;  /* 0x00000008ff047e24 */ /* 0x010fe2000f8e00ff */
[----:B------:R4:W-:Y:S01]  /*0100*/  STL [R1], R0 ;  /* 0x0000000001007387 */ /* 0x0009e20000100800 */
[----:B------:R-:W-:Y:S02]  /*0110*/  MOV R5, UR9 ;  /* 0x0000000900057c02 */ /* 0x000fe40008000f00 */
[----:B0-----:R-:W-:-:S04]  /*0120*/  IADD3 R6, P0, PT, R1, UR4, RZ ;  /* 0x0000000401067c10 */ /* 0x001fc8000ff1e0ff */
[----:B---3--:R-:W-:Y:S01]  /*0130*/  IADD3.X R7, PT, PT, RZ, UR6, RZ, P0, !PT ;  /* 0x00000006ff077c10 */ /* 0x008fe200087fe4ff */
[----:B--2---:R-:W0:Y:S02]  /*0140*/  F2F.F64.F32 R8, R2 ;  /* 0x0000000200087310 */ /* 0x004e240000201800 */
[----:B0-----:R-:W-:Y:S01]  /*0150*/  DADD R10, R8, R8 ;  /* 0x00000000080a7229 */ /* 0x001fe20000000008 */
[----:B------:R4:W-:Y:S06]  /*0160*/  STL.64 [R1+0x8], R8 ;  /* 0x0000080801007387 */ /* 0x0009ec0000100a00 */
[----:B-1----:R4:W-:Y:S04]  /*0170*/  STL.64 [R1+0x10], R10 ;  /* 0x0000100a01007387 */ /* 0x0029e80000100a00 */
[----:B------:R-:W-:-:S07]  /*0180*/  LEPC R20, `(.L_x_0) ;  /* 0x000000001014794e */ /* 0x000fce0000000000 */
[----:B----4-:R-:W-:Y:S05]  /*0190*/  CALL.ABS.NOINC R12 ;  /* 0x000000000c007343 */ /* 0x010fea0003c00000 */
.L_x_0:
[----:B------:R-:W-:Y:S05]  /*01a0*/  EXIT ;  /* 0x000000000000794d */ /* 0x000fea0003800000 */
.L_x_1:
[----:B------:R-:W-:-:S00]  /*01b0*/  BRA `(.L_x_1) ;  /* 0xfffffffc00fc7947 */ /* 0x000fc0000383ffff */
[----:B------:R-:W-:-:S00]  /*01c0*/  NOP ;  /* 0x0000000000007918 */ /* 0x000fc00000000000 */
        /* <DEDUP_REMOVED lines=11> */
.L_x_2:


//--------------------- .nv.global.init           --------------------------
	.section	.nv.global.init,"aw",@progbits
.nv.global.init:
	.type		$str,@object
	.size		$str,(.L_0 - $str)
$str:
        /*0000*/ 	.byte	0x4d, 0x79, 0x20, 0x74, 0x61, 0x72, 0x67, 0x65, 0x74, 0x20, 0x69, 0x73, 0x20, 0x64, 0x5f, 0x64
        /*0010*/ 	.byte	0x61, 0x74, 0x61, 0x5b, 0x25, 0x64, 0x5d, 0x20, 0x3a, 0x20, 0x25, 0x66, 0x20, 0x2a, 0x20, 0x32
        /*0020*/ 	.byte	0x2e, 0x30, 0x20, 0x3d, 0x20, 0x25, 0x66, 0x2e, 0x0a, 0x00
.L_0:


//--------------------- .nv.shared.reserved.0     --------------------------
	.section	.nv.shared.reserved.0,"aw",@nobits
	.weak		__nv_reservedSMEM_offset_0_alias
	.size		__nv_reservedSMEM_offset_0_alias, 0, 64
	.other		__nv_reservedSMEM_offset_0_alias,@"STO_CUDA_RESERVED_SHARED STV_DEFAULT"
__nv_reservedSMEM_offset_0_alias:
	.zero		0
	.zero		64


//--------------------- .nv.constant0._Z11DoubleOnGPUPf --------------------------
	.section	.nv.constant0._Z11DoubleOnGPUPf,"a",@progbits
	.sectionflags	@""
	.align	4
.nv.constant0._Z11DoubleOnGPUPf:
	.zero		904


//--------------------- SYMBOLS --------------------------

	.type		.nv.reservedSmem.offset0,@object
	.size		.nv.reservedSmem.offset0,0x4
	.type		vprintf,@function
